//
// Generated by NVIDIA NVVM Compiler
//
// Compiler Build ID: CL-36424714
// Cuda compilation tools, release 13.0, V13.0.88
// Based on NVVM 20.0.0
//

.version 9.0
.target sm_100
.address_size 64

	// .globl	_Z7vec_dotPiS_S_
// _ZZ7vec_dotPiS_S_E1s has been demoted

.visible .entry _Z7vec_dotPiS_S_(
	.param .u64 .ptr .align 1 _Z7vec_dotPiS_S__param_0,
	.param .u64 .ptr .align 1 _Z7vec_dotPiS_S__param_1,
	.param .u64 .ptr .align 1 _Z7vec_dotPiS_S__param_2
)
{
	.reg .pred 	%p<6>;
	.reg .b32 	%r<20>;
	.reg .b64 	%rd<12>;
	// demoted variable
	.shared .align 4 .b8 _ZZ7vec_dotPiS_S_E1s[512];
	ld.param.u64 	%rd1, [_Z7vec_dotPiS_S__param_0];
	ld.param.u64 	%rd2, [_Z7vec_dotPiS_S__param_1];
	ld.param.u64 	%rd3, [_Z7vec_dotPiS_S__param_2];
	mov.u32 	%r1, %tid.x;
	mov.u32 	%r19, %ntid.x;
	mov.u32 	%r3, %ctaid.x;
	mad.lo.s32 	%r4, %r19, %r3, %r1;
	setp.gt.s32 	%p1, %r4, 1290;
	shl.b32 	%r8, %r1, 2;
	mov.u32 	%r9, _ZZ7vec_dotPiS_S_E1s;
	add.s32 	%r5, %r9, %r8;
	@%p1 bra 	$L__BB0_2;
	cvta.to.global.u64 	%rd4, %rd1;
	cvta.to.global.u64 	%rd5, %rd2;
	mul.wide.s32 	%rd6, %r4, 4;
	add.s64 	%rd7, %rd4, %rd6;
	ld.global.u32 	%r10, [%rd7];
	add.s64 	%rd8, %rd5, %rd6;
	ld.global.u32 	%r11, [%rd8];
	mul.lo.s32 	%r12, %r11, %r10;
	st.shared.u32 	[%r5], %r12;
$L__BB0_2:
	bar.sync 	0;
	setp.lt.u32 	%p2, %r19, 2;
	@%p2 bra 	$L__BB0_6;
$L__BB0_3:
	shr.u32 	%r7, %r19, 1;
	setp.ge.u32 	%p3, %r1, %r7;
	@%p3 bra 	$L__BB0_5;
	shl.b32 	%r13, %r7, 2;
	add.s32 	%r14, %r5, %r13;
	ld.shared.u32 	%r15, [%r14];
	ld.shared.u32 	%r16, [%r5];
	add.s32 	%r17, %r16, %r15;
	st.shared.u32 	[%r5], %r17;
$L__BB0_5:
	bar.sync 	0;
	setp.gt.u32 	%p4, %r19, 3;
	mov.u32 	%r19, %r7;
	@%p4 bra 	$L__BB0_3;
$L__BB0_6:
	setp.ne.s32 	%p5, %r1, 0;
	@%p5 bra 	$L__BB0_8;
	ld.shared.u32 	%r18, [_ZZ7vec_dotPiS_S_E1s];
	cvta.to.global.u64 	%rd9, %rd3;
	mul.wide.u32 	%rd10, %r3, 4;
	add.s64 	%rd11, %rd9, %rd10;
	st.global.u32 	[%rd11], %r18;
$L__BB0_8:
	ret;

}


// ===== COMPILED SASS (sm_100) =====

	.target	sm_100

	.elftype	@"ET_EXEC"


//--------------------- .note.nv.tkinfo           --------------------------
	.section	.note.nv.tkinfo,"",@"SHT_NOTE"
	.sectionflags	@"SHF_NOTE_NV_TKINFO"
	.tkinfo
        /*0018*/ 	.word	0x00000002
        /*0030*/ 	.string	""
        /*0030*/ 	.string	"ptxas"
        /*0030*/ 	.string	"Cuda compilation tools, release 13.0, V13.0.88"
        /*0030*/ 	.string	"Build cuda_13.0.r13.0/compiler.36424714_0"
        /*0030*/ 	.string	"-arch sm_100 -m 64 "



//--------------------- .note.nv.cuinfo           --------------------------
	.section	.note.nv.cuinfo,"",@"SHT_NOTE"
	.sectionflags	@"SHF_NOTE_NV_CUINFO"
        /*0018*/ 	.short	0x0002
        /*001a*/ 	.short	0x0064
        /*001c*/ 	.short	0x0082
	.zero		2


//--------------------- .nv.info                  --------------------------
	.section	.nv.info,"",@"SHT_CUDA_INFO"
	.align	4


	//----- nvinfo : EIATTR_REGCOUNT
	.align		4
        /*0000*/ 	.byte	0x04, 0x2f
        /*0002*/ 	.short	(.L_1 - .L_0)
	.align		4
.L_0:
        /*0004*/ 	.word	index@(_Z7vec_dotPiS_S_)
        /*0008*/ 	.word	0x0000000c


	//----- nvinfo : EIATTR_FRAME_SIZE
	.align		4
.L_1:
        /*000c*/ 	.byte	0x04, 0x11
        /*000e*/ 	.short	(.L_3 - .L_2)
	.align		4
.L_2:
        /*0010*/ 	.word	index@(_Z7vec_dotPiS_S_)
        /*0014*/ 	.word	0x00000000


	//----- nvinfo : EIATTR_MIN_STACK_SIZE
	.align		4
.L_3:
        /*0018*/ 	.byte	0x04, 0x12
        /*001a*/ 	.short	(.L_5 - .L_4)
	.align		4
.L_4:
        /*001c*/ 	.word	index@(_Z7vec_dotPiS_S_)
        /*0020*/ 	.word	0x00000000
.L_5:


//--------------------- .nv.compat                --------------------------
	.section	.nv.compat,"",@"SHT_CUDA_COMPAT_INFO"
	.align	4
        /*0000*/ 	.byte	0x02, 0x09, 0x00, 0x00, 0x02, 0x02, 0x01, 0x00, 0x02, 0x05, 0x05, 0x00, 0x03, 0x07, 0x01, 0x01
        /*0010*/ 	.byte	0x02, 0x03, 0x00, 0x00, 0x02, 0x06, 0x01, 0x00, 0x04, 0x0b, 0x08, 0x00, 0x09, 0x00, 0x00, 0x00
        /*0020*/ 	.byte	0x00, 0x00, 0x00, 0x00


//--------------------- .nv.info._Z7vec_dotPiS_S_ --------------------------
	.section	.nv.info._Z7vec_dotPiS_S_,"",@"SHT_CUDA_INFO"
	.sectionflags	@""
	.align	4


	//----- nvinfo : EIATTR_CUDA_API_VERSION
	.align		4
        /*0000*/ 	.byte	0x04, 0x37
        /*0002*/ 	.short	(.L_7 - .L_6)
.L_6:
        /*0004*/ 	.word	0x00000082


	//----- nvinfo : EIATTR_KPARAM_INFO
	.align		4
.L_7:
        /*0008*/ 	.byte	0x04, 0x17
        /*000a*/ 	.short	(.L_9 - .L_8)
.L_8:
        /*000c*/ 	.word	0x00000000
        /*0010*/ 	.short	0x0002
        /*0012*/ 	.short	0x0010
        /*0014*/ 	.byte	0x00, 0xf5, 0x21, 0x00


	//----- nvinfo : EIATTR_KPARAM_INFO
	.align		4
.L_9:
        /*0018*/ 	.byte	0x04, 0x17
        /*001a*/ 	.short	(.L_11 - .L_10)
.L_10:
        /*001c*/ 	.word	0x00000000
        /*0020*/ 	.short	0x0001
        /*0022*/ 	.short	0x0008
        /*0024*/ 	.byte	0x00, 0xf5, 0x21, 0x00


	//----- nvinfo : EIATTR_KPARAM_INFO
	.align		4
.L_11:
        /*0028*/ 	.byte	0x04, 0x17
        /*002a*/ 	.short	(.L_13 - .L_12)
.L_12:
        /*002c*/ 	.word	0x00000000
        /*0030*/ 	.short	0x0000
        /*0032*/ 	.short	0x0000
        /*0034*/ 	.byte	0x00, 0xf5, 0x21, 0x00


	//----- nvinfo : EIATTR_SPARSE_MMA_MASK
	.align		4
.L_13:
        /*0038*/ 	.byte	0x03, 0x50
        /*003a*/ 	.short	0x0000


	//----- nvinfo : EIATTR_MAXREG_COUNT
	.align		4
        /*003c*/ 	.byte	0x03, 0x1b
        /*003e*/ 	.short	0x00ff


	//----- nvinfo : EIATTR_NUM_BARRIERS
	.align		4
        /*0040*/ 	.byte	0x02, 0x4c
        /*0042*/ 	.byte	0x01
	.zero		1


	//----- nvinfo : EIATTR_MERCURY_ISA_VERSION
	.align		4
        /*0044*/ 	.byte	0x03, 0x5f
        /*0046*/ 	.short	0x0101


	//----- nvinfo : EIATTR_VRC_CTA_INIT_COUNT
	.align		4
        /*0048*/ 	.byte	0x02, 0x4a
	.zero		1
	.zero		1


	//----- nvinfo : EIATTR_EXIT_INSTR_OFFSETS
	.align		4
        /*004c*/ 	.byte	0x04, 0x1c
        /*004e*/ 	.short	(.L_15 - .L_14)


	//   ....[0]....
.L_14:
        /*0050*/ 	.word	0x00000230


	//   ....[1]....
        /*0054*/ 	.word	0x000002b0


	//----- nvinfo : EIATTR_CBANK_PARAM_SIZE
	.align		4
.L_15:
        /*0058*/ 	.byte	0x03, 0x19
        /*005a*/ 	.short	0x0018


	//----- nvinfo : EIATTR_PARAM_CBANK
	.align		4
        /*005c*/ 	.byte	0x04, 0x0a
        /*005e*/ 	.short	(.L_17 - .L_16)
	.align		4
.L_16:
        /*0060*/ 	.word	index@(.nv.constant0._Z7vec_dotPiS_S_)
        /*0064*/ 	.short	0x0380
        /*0066*/ 	.short	0x0018


	//----- nvinfo : EIATTR_SW_WAR
	.align		4
.L_17:
        /*0068*/ 	.byte	0x04, 0x36
        /*006a*/ 	.short	(.L_19 - .L_18)
.L_18:
        /*006c*/ 	.word	0x00000008
.L_19:


//--------------------- .nv.callgraph             --------------------------
	.section	.nv.callgraph,"",@"SHT_CUDA_CALLGRAPH"
	.align	4
	.sectionentsize	8
	.align		4
        /*0000*/ 	.word	0x00000000
	.align		4
        /*0004*/ 	.word	0xffffffff
	.align		4
        /*0008*/ 	.word	0x00000000
	.align		4
        /*000c*/ 	.word	0xfffffffe
	.align		4
        /*0010*/ 	.word	0x00000000
	.align		4
        /*0014*/ 	.word	0xfffffffd
	.align		4
        /*0018*/ 	.word	0x00000000
	.align		4
        /*001c*/ 	.word	0xfffffffc


//--------------------- .text._Z7vec_dotPiS_S_    --------------------------
	.section	.text._Z7vec_dotPiS_S_,"ax",@progbits
	.align	128
        .global         _Z7vec_dotPiS_S_
        .type           _Z7vec_dotPiS_S_,@function
        .size           _Z7vec_dotPiS_S_,(.L_x_3 - _Z7vec_dotPiS_S_)
        .other          _Z7vec_dotPiS_S_,@"STO_CUDA_ENTRY STV_DEFAULT"
_Z7vec_dotPiS_S_:
.text._Z7vec_dotPiS_S_:
[----:B------:R-:W-:Y:S01]  /*0000*/  LDC R1, c[0x0][0x37c] ;  /* 0x0000df00ff017b82 */ /* 0x000fe20000000800 */
[----:B------:R-:W0:Y:S01]  /*0010*/  S2R R8, SR_TID.X ;  /* 0x0000000000087919 */ /* 0x000e220000002100 */
[----:B------:R-:W0:Y:S06]  /*0020*/  LDCU UR8, c[0x0][0x360] ;  /* 0x00006c00ff0877ac */ /* 0x000e2c0008000800 */
[----:B------:R-:W1:Y:S01]  /*0030*/  LDC.64 R2, c[0x0][0x380] ;  /* 0x0000e000ff027b82 */ /* 0x000e620000000a00 */
[----:B------:R-:W0:Y:S01]  /*0040*/  S2R R9, SR_CTAID.X ;  /* 0x0000000000097919 */ /* 0x000e220000002500 */
[----:B------:R-:W2:Y:S06]  /*0050*/  LDCU.64 UR6, c[0x0][0x358] ;  /* 0x00006b00ff0677ac */ /* 0x000eac0008000a00 */
[----:B------:R-:W3:Y:S01]  /*0060*/  LDC.64 R4, c[0x0][0x388] ;  /* 0x0000e200ff047b82 */ /* 0x000ee20000000a00 */
[----:B0-----:R-:W-:-:S05]  /*0070*/  IMAD R7, R9, UR8, R8 ;  /* 0x0000000809077c24 */ /* 0x001fca000f8e0208 */
[----:B------:R-:W-:-:S13]  /*0080*/  ISETP.GT.AND P1, PT, R7, 0x50a, PT ;  /* 0x0000050a0700780c */ /* 0x000fda0003f24270 */
[----:B-1----:R-:W-:-:S04]  /*0090*/  @!P1 IMAD.WIDE R2, R7, 0x4, R2 ;  /* 0x0000000407029825 */ /* 0x002fc800078e0202 */
[----:B---3--:R-:W-:Y:S02]  /*00a0*/  @!P1 IMAD.WIDE R4, R7, 0x4, R4 ;  /* 0x0000000407049825 */ /* 0x008fe400078e0204 */
[----:B--2---:R-:W2:Y:S04]  /*00b0*/  @!P1 LDG.E R2, desc[UR6][R2.64] ;  /* 0x0000000602029981 */ /* 0x004ea8000c1e1900 */
[----:B------:R-:W2:Y:S01]  /*00c0*/  @!P1 LDG.E R5, desc[UR6][R4.64] ;  /* 0x0000000604059981 */ /* 0x000ea2000c1e1900 */
[----:B------:R-:W0:Y:S01]  /*00d0*/  S2UR UR5, SR_CgaCtaId ;  /* 0x00000000000579c3 */ /* 0x000e220000008800 */
[----:B------:R-:W-:Y:S01]  /*00e0*/  IMAD.U32 R6, RZ, RZ, UR8 ;  /* 0x00000008ff067e24 */ /* 0x000fe2000f8e00ff */
[----:B------:R-:W-:Y:S01]  /*00f0*/  UMOV UR4, 0x400 ;  /* 0x0000040000047882 */ /* 0x000fe20000000000 */
[----:B------:R-:W-:-:S03]  /*0100*/  ISETP.NE.AND P0, PT, R8, RZ, PT ;  /* 0x000000ff0800720c */ /* 0x000fc60003f05270 */
[----:B------:R-:W-:Y:S01]  /*0110*/  ISETP.GE.U32.AND P2, PT, R6, 0x2, PT ;  /* 0x000000020600780c */ /* 0x000fe20003f46070 */
[----:B0-----:R-:W-:-:S06]  /*0120*/  ULEA UR4, UR5, UR4, 0x18 ;  /* 0x0000000405047291 */ /* 0x001fcc000f8ec0ff */
[----:B------:R-:W-:Y:S01]  /*0130*/  LEA R0, R8, UR4, 0x2 ;  /* 0x0000000408007c11 */ /* 0x000fe2000f8e10ff */
[----:B--2---:R-:W-:-:S05]  /*0140*/  @!P1 IMAD R7, R2, R5, RZ ;  /* 0x0000000502079224 */ /* 0x004fca00078e02ff */
[----:B------:R0:W-:Y:S01]  /*0150*/  @!P1 STS [R0], R7 ;  /* 0x0000000700009388 */ /* 0x0001e20000000800 */
[----:B------:R-:W-:Y:S06]  /*0160*/  BAR.SYNC.DEFER_BLOCKING 0x0 ;  /* 0x0000000000007b1d */ /* 0x000fec0000010000 */
[----:B------:R-:W-:Y:S05]  /*0170*/  @!P2 BRA `(.L_x_0) ;  /* 0x00000000002ca947 */ /* 0x000fea0003800000 */
.L_x_1:
[----:B------:R-:W-:-:S04]  /*0180*/  SHF.R.U32.HI R5, RZ, 0x1, R6 ;  /* 0x00000001ff057819 */ /* 0x000fc80000011606 */
[----:B------:R-:W-:-:S13]  /*0190*/  ISETP.GE.U32.AND P1, PT, R8, R5, PT ;  /* 0x000000050800720c */ /* 0x000fda0003f26070 */
[----:B------:R-:W-:Y:S01]  /*01a0*/  @!P1 IMAD R2, R5, 0x4, R0 ;  /* 0x0000000405029824 */ /* 0x000fe200078e0200 */
[----:B------:R-:W-:Y:S05]  /*01b0*/  @!P1 LDS R3, [R0] ;  /* 0x0000000000039984 */ /* 0x000fea0000000800 */
[----:B------:R-:W1:Y:S02]  /*01c0*/  @!P1 LDS R2, [R2] ;  /* 0x0000000002029984 */ /* 0x000e640000000800 */
[----:B-1----:R-:W-:-:S05]  /*01d0*/  @!P1 IADD3 R3, PT, PT, R2, R3, RZ ;  /* 0x0000000302039210 */ /* 0x002fca0007ffe0ff */
[----:B------:R1:W-:Y:S01]  /*01e0*/  @!P1 STS [R0], R3 ;  /* 0x0000000300009388 */ /* 0x0003e20000000800 */
[----:B------:R-:W-:Y:S01]  /*01f0*/  BAR.SYNC.DEFER_BLOCKING 0x0 ;  /* 0x0000000000007b1d */ /* 0x000fe20000010000 */
[----:B------:R-:W-:Y:S01]  /*0200*/  ISETP.GT.U32.AND P1, PT, R6, 0x3, PT ;  /* 0x000000030600780c */ /* 0x000fe20003f24070 */
[----:B------:R-:W-:-:S12]  /*0210*/  IMAD.MOV.U32 R6, RZ, RZ, R5 ;  /* 0x000000ffff067224 */ /* 0x000fd800078e0005 */
[----:B-1----:R-:W-:Y:S05]  /*0220*/  @P1 BRA `(.L_x_1) ;  /* 0xfffffffc00d41947 */ /* 0x002fea000383ffff */
.L_x_0:
[----:B------:R-:W-:Y:S05]  /*0230*/  @P0 EXIT ;  /* 0x000000000000094d */ /* 0x000fea0003800000 */
[----:B------:R-:W1:Y:S01]  /*0240*/  S2UR UR5, SR_CgaCtaId ;  /* 0x00000000000579c3 */ /* 0x000e620000008800 */
[----:B------:R-:W-:-:S07]  /*0250*/  UMOV UR4, 0x400 ;  /* 0x0000040000047882 */ /* 0x000fce0000000000 */
[----:B------:R-:W2:Y:S01]  /*0260*/  LDC.64 R2, c[0x0][0x390] ;  /* 0x0000e400ff027b82 */ /* 0x000ea20000000a00 */
[----:B-1----:R-:W-:Y:S01]  /*0270*/  ULEA UR4, UR5, UR4, 0x18 ;  /* 0x0000000405047291 */ /* 0x002fe2000f8ec0ff */
[----:B--2---:R-:W-:-:S08]  /*0280*/  IMAD.WIDE.U32 R2, R9, 0x4, R2 ;  /* 0x0000000409027825 */ /* 0x004fd000078e0002 */
[----:B------:R-:W1:Y:S04]  /*0290*/  LDS R5, [UR4] ;  /* 0x00000004ff057984 */ /* 0x000e680008000800 */
[----:B-1----:R-:W-:Y:S01]  /*02a0*/  STG.E desc[UR6][R2.64], R5 ;  /* 0x0000000502007986 */ /* 0x002fe2000c101906 */
[----:B------:R-:W-:Y:S05]  /*02b0*/  EXIT ;  /* 0x000000000000794d */ /* 0x000fea0003800000 */
.L_x_2:
[----:B------:R-:W-:-:S00]  /*02c0*/  BRA `(.L_x_2) ;  /* 0xfffffffc00fc7947 */ /* 0x000fc0000383ffff */
[----:B------:R-:W-:-:S00]  /*02d0*/  NOP ;  /* 0x0000000000007918 */ /* 0x000fc00000000000 */
        /* <DEDUP_REMOVED lines=10> */
.L_x_3:


//--------------------- .nv.shared._Z7vec_dotPiS_S_ --------------------------
	.section	.nv.shared._Z7vec_dotPiS_S_,"aw",@nobits
	.sectionflags	@""
	.align	4
.nv.shared._Z7vec_dotPiS_S_:
	.zero		1536


//--------------------- .nv.shared.reserved.0     --------------------------
	.section	.nv.shared.reserved.0,"aw",@nobits
	.weak		__nv_reservedSMEM_offset_0_alias
	.size		__nv_reservedSMEM_offset_0_alias, 0, 64
	.other		__nv_reservedSMEM_offset_0_alias,@"STO_CUDA_RESERVED_SHARED STV_DEFAULT"
__nv_reservedSMEM_offset_0_alias:
	.zero		0
	.zero		64


//--------------------- .nv.constant0._Z7vec_dotPiS_S_ --------------------------
	.section	.nv.constant0._Z7vec_dotPiS_S_,"a",@progbits
	.sectionflags	@""
	.align	4
.nv.constant0._Z7vec_dotPiS_S_:
	.zero		920


//--------------------- SYMBOLS --------------------------

	.type		.nv.reservedSmem.offset0,@object
	.size		.nv.reservedSmem.offset0,0x4
	.type		.nv.reservedSmem.cap,@object
	.size		.nv.reservedSmem.cap,0x4
